//
// Generated by NVIDIA NVVM Compiler
//
// Compiler Build ID: CL-36424714
// Cuda compilation tools, release 13.0, V13.0.88
// Based on NVVM 20.0.0
//

.version 9.0
.target sm_100
.address_size 64

	// .globl	_Z13matrixMultGPUPiS_S_

.visible .entry _Z13matrixMultGPUPiS_S_(
	.param .u64 .ptr .align 1 _Z13matrixMultGPUPiS_S__param_0,
	.param .u64 .ptr .align 1 _Z13matrixMultGPUPiS_S__param_1,
	.param .u64 .ptr .align 1 _Z13matrixMultGPUPiS_S__param_2
)
{
	.reg .pred 	%p<4>;
	.reg .b32 	%r<60>;
	.reg .b64 	%rd<13>;

	ld.param.u64 	%rd1, [_Z13matrixMultGPUPiS_S__param_0];
	ld.param.u64 	%rd2, [_Z13matrixMultGPUPiS_S__param_1];
	ld.param.u64 	%rd3, [_Z13matrixMultGPUPiS_S__param_2];
	mov.u32 	%r3, %tid.x;
	mov.u32 	%r4, %ntid.x;
	mov.u32 	%r5, %ctaid.x;
	mad.lo.s32 	%r1, %r4, %r5, %r3;
	mov.u32 	%r6, %tid.y;
	mov.u32 	%r7, %ntid.y;
	mov.u32 	%r8, %ctaid.y;
	mad.lo.s32 	%r9, %r7, %r8, %r6;
	setp.gt.s32 	%p1, %r1, 15;
	setp.gt.u32 	%p2, %r9, 15;
	or.pred  	%p3, %p1, %p2;
	@%p3 bra 	$L__BB0_2;
	cvta.to.global.u64 	%rd4, %rd3;
	cvta.to.global.u64 	%rd5, %rd1;
	cvta.to.global.u64 	%rd6, %rd2;
	shl.b32 	%r10, %r9, 4;
	mul.wide.u32 	%rd7, %r10, 4;
	add.s64 	%rd8, %rd5, %rd7;
	ld.global.u32 	%r11, [%rd8];
	mul.wide.s32 	%rd9, %r1, 4;
	add.s64 	%rd10, %rd6, %rd9;
	ld.global.u32 	%r12, [%rd10];
	mul.lo.s32 	%r13, %r12, %r11;
	ld.global.u32 	%r14, [%rd8+4];
	ld.global.u32 	%r15, [%rd10+64];
	mad.lo.s32 	%r16, %r15, %r14, %r13;
	ld.global.u32 	%r17, [%rd8+8];
	ld.global.u32 	%r18, [%rd10+128];
	mad.lo.s32 	%r19, %r18, %r17, %r16;
	ld.global.u32 	%r20, [%rd8+12];
	ld.global.u32 	%r21, [%rd10+192];
	mad.lo.s32 	%r22, %r21, %r20, %r19;
	ld.global.u32 	%r23, [%rd8+16];
	ld.global.u32 	%r24, [%rd10+256];
	mad.lo.s32 	%r25, %r24, %r23, %r22;
	ld.global.u32 	%r26, [%rd8+20];
	ld.global.u32 	%r27, [%rd10+320];
	mad.lo.s32 	%r28, %r27, %r26, %r25;
	ld.global.u32 	%r29, [%rd8+24];
	ld.global.u32 	%r30, [%rd10+384];
	mad.lo.s32 	%r31, %r30, %r29, %r28;
	ld.global.u32 	%r32, [%rd8+28];
	ld.global.u32 	%r33, [%rd10+448];
	mad.lo.s32 	%r34, %r33, %r32, %r31;
	ld.global.u32 	%r35, [%rd8+32];
	ld.global.u32 	%r36, [%rd10+512];
	mad.lo.s32 	%r37, %r36, %r35, %r34;
	ld.global.u32 	%r38, [%rd8+36];
	ld.global.u32 	%r39, [%rd10+576];
	mad.lo.s32 	%r40, %r39, %r38, %r37;
	ld.global.u32 	%r41, [%rd8+40];
	ld.global.u32 	%r42, [%rd10+640];
	mad.lo.s32 	%r43, %r42, %r41, %r40;
	ld.global.u32 	%r44, [%rd8+44];
	ld.global.u32 	%r45, [%rd10+704];
	mad.lo.s32 	%r46, %r45, %r44, %r43;
	ld.global.u32 	%r47, [%rd8+48];
	ld.global.u32 	%r48, [%rd10+768];
	mad.lo.s32 	%r49, %r48, %r47, %r46;
	ld.global.u32 	%r50, [%rd8+52];
	ld.global.u32 	%r51, [%rd10+832];
	mad.lo.s32 	%r52, %r51, %r50, %r49;
	ld.global.u32 	%r53, [%rd8+56];
	ld.global.u32 	%r54, [%rd10+896];
	mad.lo.s32 	%r55, %r54, %r53, %r52;
	ld.global.u32 	%r56, [%rd8+60];
	ld.global.u32 	%r57, [%rd10+960];
	mad.lo.s32 	%r58, %r57, %r56, %r55;
	add.s32 	%r59, %r10, %r1;
	mul.wide.s32 	%rd11, %r59, 4;
	add.s64 	%rd12, %rd4, %rd11;
	st.global.u32 	[%rd12], %r58;
$L__BB0_2:
	ret;

}


// ===== COMPILED SASS (sm_100) =====

	.target	sm_100

	.elftype	@"ET_EXEC"


//--------------------- .note.nv.tkinfo           --------------------------
	.section	.note.nv.tkinfo,"",@"SHT_NOTE"
	.sectionflags	@"SHF_NOTE_NV_TKINFO"
	.tkinfo
        /*0018*/ 	.word	0x00000002
        /*0030*/ 	.string	""
        /*0030*/ 	.string	"ptxas"
        /*0030*/ 	.string	"Cuda compilation tools, release 13.0, V13.0.88"
        /*0030*/ 	.string	"Build cuda_13.0.r13.0/compiler.36424714_0"
        /*0030*/ 	.string	"-arch sm_100 -m 64 "



//--------------------- .note.nv.cuinfo           --------------------------
	.section	.note.nv.cuinfo,"",@"SHT_NOTE"
	.sectionflags	@"SHF_NOTE_NV_CUINFO"
        /*0018*/ 	.short	0x0002
        /*001a*/ 	.short	0x0064
        /*001c*/ 	.short	0x0082
	.zero		2


//--------------------- .nv.info                  --------------------------
	.section	.nv.info,"",@"SHT_CUDA_INFO"
	.align	4


	//----- nvinfo : EIATTR_REGCOUNT
	.align		4
        /*0000*/ 	.byte	0x04, 0x2f
        /*0002*/ 	.short	(.L_1 - .L_0)
	.align		4
.L_0:
        /*0004*/ 	.word	index@(_Z13matrixMultGPUPiS_S_)
        /*0008*/ 	.word	0x00000020


	//----- nvinfo : EIATTR_FRAME_SIZE
	.align		4
.L_1:
        /*000c*/ 	.byte	0x04, 0x11
        /*000e*/ 	.short	(.L_3 - .L_2)
	.align		4
.L_2:
        /*0010*/ 	.word	index@(_Z13matrixMultGPUPiS_S_)
        /*0014*/ 	.word	0x00000000


	//----- nvinfo : EIATTR_MIN_STACK_SIZE
	.align		4
.L_3:
        /*0018*/ 	.byte	0x04, 0x12
        /*001a*/ 	.short	(.L_5 - .L_4)
	.align		4
.L_4:
        /*001c*/ 	.word	index@(_Z13matrixMultGPUPiS_S_)
        /*0020*/ 	.word	0x00000000
.L_5:


//--------------------- .nv.compat                --------------------------
	.section	.nv.compat,"",@"SHT_CUDA_COMPAT_INFO"
	.align	4
        /*0000*/ 	.byte	0x02, 0x09, 0x00, 0x00, 0x02, 0x02, 0x01, 0x00, 0x02, 0x05, 0x05, 0x00, 0x03, 0x07, 0x01, 0x01
        /*0010*/ 	.byte	0x02, 0x03, 0x00, 0x00, 0x02, 0x06, 0x01, 0x00, 0x04, 0x0b, 0x08, 0x00, 0x09, 0x00, 0x00, 0x00
        /*0020*/ 	.byte	0x00, 0x00, 0x00, 0x00


//--------------------- .nv.info._Z13matrixMultGPUPiS_S_ --------------------------
	.section	.nv.info._Z13matrixMultGPUPiS_S_,"",@"SHT_CUDA_INFO"
	.sectionflags	@""
	.align	4


	//----- nvinfo : EIATTR_CUDA_API_VERSION
	.align		4
        /*0000*/ 	.byte	0x04, 0x37
        /*0002*/ 	.short	(.L_7 - .L_6)
.L_6:
        /*0004*/ 	.word	0x00000082


	//----- nvinfo : EIATTR_KPARAM_INFO
	.align		4
.L_7:
        /*0008*/ 	.byte	0x04, 0x17
        /*000a*/ 	.short	(.L_9 - .L_8)
.L_8:
        /*000c*/ 	.word	0x00000000
        /*0010*/ 	.short	0x0002
        /*0012*/ 	.short	0x0010
        /*0014*/ 	.byte	0x00, 0xf5, 0x21, 0x00


	//----- nvinfo : EIATTR_KPARAM_INFO
	.align		4
.L_9:
        /*0018*/ 	.byte	0x04, 0x17
        /*001a*/ 	.short	(.L_11 - .L_10)
.L_10:
        /*001c*/ 	.word	0x00000000
        /*0020*/ 	.short	0x0001
        /*0022*/ 	.short	0x0008
        /*0024*/ 	.byte	0x00, 0xf5, 0x21, 0x00


	//----- nvinfo : EIATTR_KPARAM_INFO
	.align		4
.L_11:
        /*0028*/ 	.byte	0x04, 0x17
        /*002a*/ 	.short	(.L_13 - .L_12)
.L_12:
        /*002c*/ 	.word	0x00000000
        /*0030*/ 	.short	0x0000
        /*0032*/ 	.short	0x0000
        /*0034*/ 	.byte	0x00, 0xf5, 0x21, 0x00


	//----- nvinfo : EIATTR_SPARSE_MMA_MASK
	.align		4
.L_13:
        /*0038*/ 	.byte	0x03, 0x50
        /*003a*/ 	.short	0x0000


	//----- nvinfo : EIATTR_MAXREG_COUNT
	.align		4
        /*003c*/ 	.byte	0x03, 0x1b
        /*003e*/ 	.short	0x00ff


	//----- nvinfo : EIATTR_MERCURY_ISA_VERSION
	.align		4
        /*0040*/ 	.byte	0x03, 0x5f
        /*0042*/ 	.short	0x0101


	//----- nvinfo : EIATTR_VRC_CTA_INIT_COUNT
	.align		4
        /*0044*/ 	.byte	0x02, 0x4a
	.zero		1
	.zero		1


	//----- nvinfo : EIATTR_EXIT_INSTR_OFFSETS
	.align		4
        /*0048*/ 	.byte	0x04, 0x1c
        /*004a*/ 	.short	(.L_15 - .L_14)


	//   ....[0]....
.L_14:
        /*004c*/ 	.word	0x000000b0


	//   ....[1]....
        /*0050*/ 	.word	0x00000460


	//----- nvinfo : EIATTR_CBANK_PARAM_SIZE
	.align		4
.L_15:
        /*0054*/ 	.byte	0x03, 0x19
        /*0056*/ 	.short	0x0018


	//----- nvinfo : EIATTR_PARAM_CBANK
	.align		4
        /*0058*/ 	.byte	0x04, 0x0a
        /*005a*/ 	.short	(.L_17 - .L_16)
	.align		4
.L_16:
        /*005c*/ 	.word	index@(.nv.constant0._Z13matrixMultGPUPiS_S_)
        /*0060*/ 	.short	0x0380
        /*0062*/ 	.short	0x0018


	//----- nvinfo : EIATTR_SW_WAR
	.align		4
.L_17:
        /*0064*/ 	.byte	0x04, 0x36
        /*0066*/ 	.short	(.L_19 - .L_18)
.L_18:
        /*0068*/ 	.word	0x00000008
.L_19:


//--------------------- .nv.callgraph             --------------------------
	.section	.nv.callgraph,"",@"SHT_CUDA_CALLGRAPH"
	.align	4
	.sectionentsize	8
	.align		4
        /*0000*/ 	.word	0x00000000
	.align		4
        /*0004*/ 	.word	0xffffffff
	.align		4
        /*0008*/ 	.word	0x00000000
	.align		4
        /*000c*/ 	.word	0xfffffffe
	.align		4
        /*0010*/ 	.word	0x00000000
	.align		4
        /*0014*/ 	.word	0xfffffffd
	.align		4
        /*0018*/ 	.word	0x00000000
	.align		4
        /*001c*/ 	.word	0xfffffffc


//--------------------- .text._Z13matrixMultGPUPiS_S_ --------------------------
	.section	.text._Z13matrixMultGPUPiS_S_,"ax",@progbits
	.align	128
        .global         _Z13matrixMultGPUPiS_S_
        .type           _Z13matrixMultGPUPiS_S_,@function
        .size           _Z13matrixMultGPUPiS_S_,(.L_x_1 - _Z13matrixMultGPUPiS_S_)
        .other          _Z13matrixMultGPUPiS_S_,@"STO_CUDA_ENTRY STV_DEFAULT"
_Z13matrixMultGPUPiS_S_:
.text._Z13matrixMultGPUPiS_S_:
[----:B------:R-:W-:Y:S01]  /*0000*/  LDC R1, c[0x0][0x37c] ;  /* 0x0000df00ff017b82 */ /* 0x000fe20000000800 */
[----:B------:R-:W0:Y:S01]  /*0010*/  S2R R0, SR_TID.Y ;  /* 0x0000000000007919 */ /* 0x000e220000002200 */
[----:B------:R-:W1:Y:S01]  /*0020*/  LDCU UR4, c[0x0][0x360] ;  /* 0x00006c00ff0477ac */ /* 0x000e620008000800 */
[----:B------:R-:W0:Y:S01]  /*0030*/  S2R R3, SR_CTAID.Y ;  /* 0x0000000000037919 */ /* 0x000e220000002600 */
[----:B------:R-:W0:Y:S01]  /*0040*/  LDCU UR5, c[0x0][0x364] ;  /* 0x00006c80ff0577ac */ /* 0x000e220008000800 */
[----:B------:R-:W1:Y:S01]  /*0050*/  S2R R7, SR_TID.X ;  /* 0x0000000000077919 */ /* 0x000e620000002100 */
[----:B------:R-:W1:Y:S01]  /*0060*/  S2R R2, SR_CTAID.X ;  /* 0x0000000000027919 */ /* 0x000e620000002500 */
[----:B0-----:R-:W-:-:S05]  /*0070*/  IMAD R0, R3, UR5, R0 ;  /* 0x0000000503007c24 */ /* 0x001fca000f8e0200 */
[----:B------:R-:W-:Y:S01]  /*0080*/  ISETP.GT.U32.AND P0, PT, R0, 0xf, PT ;  /* 0x0000000f0000780c */ /* 0x000fe20003f04070 */
[----:B-1----:R-:W-:-:S05]  /*0090*/  IMAD R7, R2, UR4, R7 ;  /* 0x0000000402077c24 */ /* 0x002fca000f8e0207 */
[----:B------:R-:W-:-:S13]  /*00a0*/  ISETP.GT.OR P0, PT, R7, 0xf, P0 ;  /* 0x0000000f0700780c */ /* 0x000fda0000704670 */
[----:B------:R-:W-:Y:S05]  /*00b0*/  @P0 EXIT ;  /* 0x000000000000094d */ /* 0x000fea0003800000 */
[----:B------:R-:W0:Y:S01]  /*00c0*/  LDC.64 R4, c[0x0][0x380] ;  /* 0x0000e000ff047b82 */ /* 0x000e220000000a00 */
[----:B------:R-:W1:Y:S01]  /*00d0*/  LDCU.64 UR4, c[0x0][0x358] ;  /* 0x00006b00ff0477ac */ /* 0x000e620008000a00 */
[----:B------:R-:W-:-:S06]  /*00e0*/  SHF.L.U32 R0, R0, 0x4, RZ ;  /* 0x0000000400007819 */ /* 0x000fcc00000006ff */
[----:B------:R-:W2:Y:S01]  /*00f0*/  LDC.64 R2, c[0x0][0x388] ;  /* 0x0000e200ff027b82 */ /* 0x000ea20000000a00 */
[----:B0-----:R-:W-:-:S05]  /*0100*/  IMAD.WIDE.U32 R4, R0, 0x4, R4 ;  /* 0x0000000400047825 */ /* 0x001fca00078e0004 */
[----:B-1----:R-:W3:Y:S01]  /*0110*/  LDG.E R6, desc[UR4][R4.64] ;  /* 0x0000000404067981 */ /* 0x002ee2000c1e1900 */
[----:B--2---:R-:W-:-:S03]  /*0120*/  IMAD.WIDE R2, R7, 0x4, R2 ;  /* 0x0000000407027825 */ /* 0x004fc600078e0202 */
[----:B------:R-:W2:Y:S04]  /*0130*/  LDG.E R11, desc[UR4][R4.64+0x4] ;  /* 0x00000404040b7981 */ /* 0x000ea8000c1e1900 */
[----:B------:R-:W3:Y:S04]  /*0140*/  LDG.E R9, desc[UR4][R2.64] ;  /* 0x0000000402097981 */ /* 0x000ee8000c1e1900 */
[----:B------:R-:W2:Y:S04]  /*0150*/  LDG.E R24, desc[UR4][R2.64+0x40] ;  /* 0x0000400402187981 */ /* 0x000ea8000c1e1900 */
[----:B------:R-:W4:Y:S04]  /*0160*/  LDG.E R13, desc[UR4][R4.64+0x8] ;  /* 0x00000804040d7981 */ /* 0x000f28000c1e1900 */
[----:B------:R-:W4:Y:S04]  /*0170*/  LDG.E R10, desc[UR4][R2.64+0x80] ;  /* 0x00008004020a7981 */ /* 0x000f28000c1e1900 */
[----:B------:R-:W5:Y:S04]  /*0180*/  LDG.E R20, desc[UR4][R4.64+0xc] ;  /* 0x00000c0404147981 */ /* 0x000f68000c1e1900 */
        /* <DEDUP_REMOVED lines=12> */
[----:B------:R-:W5:Y:S01]  /*0250*/  LDG.E R29, desc[UR4][R2.64+0x3c0] ;  /* 0x0003c004021d7981 */ /* 0x000f62000c1e1900 */
[----:B---3--:R-:W-:-:S03]  /*0260*/  IMAD R8, R6, R9, RZ ;  /* 0x0000000906087224 */ /* 0x008fc600078e02ff */
[----:B------:R-:W3:Y:S01]  /*0270*/  LDG.E R6, desc[UR4][R4.64+0x24] ;  /* 0x0000240404067981 */ /* 0x000ee2000c1e1900 */
[----:B--2---:R-:W-:-:S03]  /*0280*/  IMAD R24, R11, R24, R8 ;  /* 0x000000180b187224 */ /* 0x004fc600078e0208 */
[----:B------:R-:W3:Y:S04]  /*0290*/  LDG.E R9, desc[UR4][R2.64+0x240] ;  /* 0x0002400402097981 */ /* 0x000ee8000c1e1900 */
[----:B------:R-:W2:Y:S01]  /*02a0*/  LDG.E R8, desc[UR4][R4.64+0x28] ;  /* 0x0000280404087981 */ /* 0x000ea2000c1e1900 */
[----:B----4-:R-:W-:-:S03]  /*02b0*/  IMAD R24, R13, R10, R24 ;  /* 0x0000000a0d187224 */ /* 0x010fc600078e0218 */
[----:B------:R-:W2:Y:S04]  /*02c0*/  LDG.E R11, desc[UR4][R2.64+0x280] ;  /* 0x00028004020b7981 */ /* 0x000ea8000c1e1900 */
[----:B------:R-:W4:Y:S01]  /*02d0*/  LDG.E R10, desc[UR4][R4.64+0x2c] ;  /* 0x00002c04040a7981 */ /* 0x000f22000c1e1900 */
[----:B-----5:R-:W-:-:S03]  /*02e0*/  IMAD R24, R20, R23, R24 ;  /* 0x0000001714187224 */ /* 0x020fc600078e0218 */
[----:B------:R-:W4:Y:S04]  /*02f0*/  LDG.E R13, desc[UR4][R2.64+0x2c0] ;  /* 0x0002c004020d7981 */ /* 0x000f28000c1e1900 */
[----:B------:R-:W5:Y:S01]  /*0300*/  LDG.E R20, desc[UR4][R4.64+0x30] ;  /* 0x0000300404147981 */ /* 0x000f62000c1e1900 */
[----:B------:R-:W-:-:S03]  /*0310*/  IMAD R24, R22, R25, R24 ;  /* 0x0000001916187224 */ /* 0x000fc600078e0218 */
[----:B------:R-:W5:Y:S04]  /*0320*/  LDG.E R23, desc[UR4][R2.64+0x300] ;  /* 0x0003000402177981 */ /* 0x000f68000c1e1900 */
[----:B------:R-:W5:Y:S04]  /*0330*/  LDG.E R22, desc[UR4][R4.64+0x34] ;  /* 0x0000340404167981 */ /* 0x000f68000c1e1900 */
[----:B------:R-:W5:Y:S01]  /*0340*/  LDG.E R25, desc[UR4][R2.64+0x340] ;  /* 0x0003400402197981 */ /* 0x000f62000c1e1900 */
[----:B------:R-:W-:-:S03]  /*0350*/  IMAD R15, R12, R15, R24 ;  /* 0x0000000f0c0f7224 */ /* 0x000fc600078e0218 */
[----:B------:R-:W5:Y:S04]  /*0360*/  LDG.E R24, desc[UR4][R4.64+0x38] ;  /* 0x0000380404187981 */ /* 0x000f68000c1e1900 */
[----:B------:R-:W5:Y:S01]  /*0370*/  LDG.E R12, desc[UR4][R4.64+0x3c] ;  /* 0x00003c04040c7981 */ /* 0x000f62000c1e1900 */
[----:B------:R-:W-:-:S04]  /*0380*/  IMAD R14, R14, R17, R15 ;  /* 0x000000110e0e7224 */ /* 0x000fc800078e020f */
[----:B------:R-:W-:-:S04]  /*0390*/  IMAD R14, R16, R19, R14 ;  /* 0x00000013100e7224 */ /* 0x000fc800078e020e */
[----:B------:R-:W-:Y:S02]  /*03a0*/  IMAD R18, R18, R21, R14 ;  /* 0x0000001512127224 */ /* 0x000fe400078e020e */
[----:B------:R-:W0:Y:S01]  /*03b0*/  LDC.64 R14, c[0x0][0x390] ;  /* 0x0000e400ff0e7b82 */ /* 0x000e220000000a00 */
[----:B------:R-:W-:-:S05]  /*03c0*/  IADD3 R7, PT, PT, R7, R0, RZ ;  /* 0x0000000007077210 */ /* 0x000fca0007ffe0ff */
[----:B0-----:R-:W-:-:S04]  /*03d0*/  IMAD.WIDE R14, R7, 0x4, R14 ;  /* 0x00000004070e7825 */ /* 0x001fc800078e020e */
[----:B---3--:R-:W-:-:S04]  /*03e0*/  IMAD R6, R6, R9, R18 ;  /* 0x0000000906067224 */ /* 0x008fc800078e0212 */
[----:B--2---:R-:W-:-:S04]  /*03f0*/  IMAD R6, R8, R11, R6 ;  /* 0x0000000b08067224 */ /* 0x004fc800078e0206 */
[----:B----4-:R-:W-:-:S04]  /*0400*/  IMAD R6, R10, R13, R6 ;  /* 0x0000000d0a067224 */ /* 0x010fc800078e0206 */
[----:B-----5:R-:W-:-:S04]  /*0410*/  IMAD R6, R20, R23, R6 ;  /* 0x0000001714067224 */ /* 0x020fc800078e0206 */
[----:B------:R-:W-:-:S04]  /*0420*/  IMAD R6, R22, R25, R6 ;  /* 0x0000001916067224 */ /* 0x000fc800078e0206 */
[----:B------:R-:W-:-:S04]  /*0430*/  IMAD R6, R24, R27, R6 ;  /* 0x0000001b18067224 */ /* 0x000fc800078e0206 */
[----:B------:R-:W-:-:S05]  /*0440*/  IMAD R29, R12, R29, R6 ;  /* 0x0000001d0c1d7224 */ /* 0x000fca00078e0206 */
[----:B------:R-:W-:Y:S01]  /*0450*/  STG.E desc[UR4][R14.64], R29 ;  /* 0x0000001d0e007986 */ /* 0x000fe2000c101904 */
[----:B------:R-:W-:Y:S05]  /*0460*/  EXIT ;  /* 0x000000000000794d */ /* 0x000fea0003800000 */
.L_x_0:
[----:B------:R-:W-:-:S00]  /*0470*/  BRA `(.L_x_0) ;  /* 0xfffffffc00fc7947 */ /* 0x000fc0000383ffff */
[----:B------:R-:W-:-:S00]  /*0480*/  NOP ;  /* 0x0000000000007918 */ /* 0x000fc00000000000 */
[----:B------:R-:W-:-:S00]  /*0490*/  NOP ;  /* 0x0000000000007918 */ /* 0x000fc00000000000 */
[----:B------:R-:W-:-:S00]  /*04a0*/  NOP ;  /* 0x0000000000007918 */ /* 0x000fc00000000000 */
[----:B------:R-:W-:-:S00]  /*04b0*/  NOP ;  /* 0x0000000000007918 */ /* 0x000fc00000000000 */
[----:B------:R-:W-:-:S00]  /*04c0*/  NOP ;  /* 0x0000000000007918 */ /* 0x000fc00000000000 */
[----:B------:R-:W-:-:S00]  /*04d0*/  NOP ;  /* 0x0000000000007918 */ /* 0x000fc00000000000 */
[----:B------:R-:W-:-:S00]  /*04e0*/  NOP ;  /* 0x0000000000007918 */ /* 0x000fc00000000000 */
[----:B------:R-:W-:-:S00]  /*04f0*/  NOP ;  /* 0x0000000000007918 */ /* 0x000fc00000000000 */
.L_x_1:


//--------------------- .nv.shared.reserved.0     --------------------------
	.section	.nv.shared.reserved.0,"aw",@nobits
	.weak		__nv_reservedSMEM_offset_0_alias
	.size		__nv_reservedSMEM_offset_0_alias, 0, 64
	.other		__nv_reservedSMEM_offset_0_alias,@"STO_CUDA_RESERVED_SHARED STV_DEFAULT"
__nv_reservedSMEM_offset_0_alias:
	.zero		0
	.zero		64


//--------------------- .nv.constant0._Z13matrixMultGPUPiS_S_ --------------------------
	.section	.nv.constant0._Z13matrixMultGPUPiS_S_,"a",@progbits
	.sectionflags	@""
	.align	4
.nv.constant0._Z13matrixMultGPUPiS_S_:
	.zero		920


//--------------------- SYMBOLS --------------------------

	.type		.nv.reservedSmem.offset0,@object
	.size		.nv.reservedSmem.offset0,0x4
